	.headerflags	@"EF_CUDA_TEXMODE_UNIFIED EF_CUDA_64BIT_ADDRESS EF_CUDA_ACCELERATORS EF_CUDA_SM90 EF_CUDA_VIRTUAL_SM(EF_CUDA_SM90)"
	.elftype	@"ET_EXEC"


//--------------------- .nv.info                  --------------------------
	.section	.nv.info,"",@"SHT_CUDA_INFO"
	.align	4


	//----- nvinfo : EIATTR_REGCOUNT
	.align		4
        /*0000*/ 	.byte	0x04, 0x2f
        /*0002*/ 	.short	(.L_1 - .L_0)
	.align		4
.L_0:
        /*0004*/ 	.word	index@(triton_poi_fused__to_copy_22)
        /*0008*/ 	.word	0x00000009


	//----- nvinfo : EIATTR_MIN_STACK_SIZE
	.align		4
.L_1:
        /*000c*/ 	.byte	0x04, 0x12
        /*000e*/ 	.short	(.L_3 - .L_2)
	.align		4
.L_2:
        /*0010*/ 	.word	index@(triton_poi_fused__to_copy_22)
        /*0014*/ 	.word	0x00000000


	//----- nvinfo : EIATTR_FRAME_SIZE
	.align		4
.L_3:
        /*0018*/ 	.byte	0x04, 0x11
        /*001a*/ 	.short	(.L_5 - .L_4)
	.align		4
.L_4:
        /*001c*/ 	.word	index@(triton_poi_fused__to_copy_22)
        /*0020*/ 	.word	0x00000000


	//----- nvinfo : EIATTR_MIN_STACK_SIZE
	.align		4
.L_5:
        /*0024*/ 	.byte	0x04, 0x12
        /*0026*/ 	.short	(.L_7 - .L_6)
	.align		4
.L_6:
        /*0028*/ 	.word	index@(triton_poi_fused__to_copy_22)
        /*002c*/ 	.word	0x00000000
.L_7:


//--------------------- .nv.info.triton_poi_fused__to_copy_22 --------------------------
	.section	.nv.info.triton_poi_fused__to_copy_22,"",@"SHT_CUDA_INFO"
	.sectionflags	@""
	.align	4


	//----- nvinfo : EIATTR_CUDA_API_VERSION
	.align		4
        /*0000*/ 	.byte	0x04, 0x37
        /*0002*/ 	.short	(.L_9 - .L_8)
.L_8:
        /*0004*/ 	.word	0x0000007c


	//----- nvinfo : EIATTR_KPARAM_INFO
	.align		4
.L_9:
        /*0008*/ 	.byte	0x04, 0x17
        /*000a*/ 	.short	(.L_11 - .L_10)
.L_10:
        /*000c*/ 	.word	0x00000000
        /*0010*/ 	.short	0x0001
        /*0012*/ 	.short	0x0008
        /*0014*/ 	.byte	0x00, 0xf0, 0x11, 0x00


	//----- nvinfo : EIATTR_KPARAM_INFO
	.align		4
.L_11:
        /*0018*/ 	.byte	0x04, 0x17
        /*001a*/ 	.short	(.L_13 - .L_12)
.L_12:
        /*001c*/ 	.word	0x00000000
        /*0020*/ 	.short	0x0000
        /*0022*/ 	.short	0x0000
        /*0024*/ 	.byte	0x00, 0xf4, 0x21, 0x00


	//----- nvinfo : EIATTR_SPARSE_MMA_MASK
	.align		4
.L_13:
        /*0028*/ 	.byte	0x03, 0x50
        /*002a*/ 	.short	0x0000


	//----- nvinfo : EIATTR_MAXREG_COUNT
	.align		4
        /*002c*/ 	.byte	0x03, 0x1b
        /*002e*/ 	.short	0x00ff


	//----- nvinfo : EIATTR_EXIT_INSTR_OFFSETS
	.align		4
        /*0030*/ 	.byte	0x04, 0x1c
        /*0032*/ 	.short	(.L_15 - .L_14)


	//   ....[0]....
.L_14:
        /*0034*/ 	.word	0x000000e0


	//   ....[1]....
        /*0038*/ 	.word	0x00000110


	//----- nvinfo : EIATTR_REQNTID
	.align		4
.L_15:
        /*003c*/ 	.byte	0x04, 0x10
        /*003e*/ 	.short	(.L_17 - .L_16)
.L_16:
        /*0040*/ 	.word	0x00000020
        /*0044*/ 	.word	0x00000001
        /*0048*/ 	.word	0x00000001


	//----- nvinfo : EIATTR_CBANK_PARAM_SIZE
	.align		4
.L_17:
        /*004c*/ 	.byte	0x03, 0x19
        /*004e*/ 	.short	0x000c


	//----- nvinfo : EIATTR_PARAM_CBANK
	.align		4
        /*0050*/ 	.byte	0x04, 0x0a
        /*0052*/ 	.short	(.L_19 - .L_18)
	.align		4
.L_18:
        /*0054*/ 	.word	index@(.nv.constant0.triton_poi_fused__to_copy_22)
        /*0058*/ 	.short	0x0210
        /*005a*/ 	.short	0x000c


	//----- nvinfo : EIATTR_SW_WAR
	.align		4
.L_19:
        /*005c*/ 	.byte	0x04, 0x36
        /*005e*/ 	.short	(.L_21 - .L_20)
.L_20:
        /*0060*/ 	.word	0x00000008
.L_21:


//--------------------- .nv.callgraph             --------------------------
	.section	.nv.callgraph,"",@"SHT_CUDA_CALLGRAPH"
	.align	4
	.sectionentsize	8
	.align		4
        /*0000*/ 	.word	0x00000000
	.align		4
        /*0004*/ 	.word	0xffffffff
	.align		4
        /*0008*/ 	.word	0x00000000
	.align		4
        /*000c*/ 	.word	0xfffffffe
	.align		4
        /*0010*/ 	.word	0x00000000
	.align		4
        /*0014*/ 	.word	0xfffffffd
	.align		4
        /*0018*/ 	.word	0x00000000
	.align		4
        /*001c*/ 	.word	0xfffffffc


//--------------------- .text.triton_poi_fused__to_copy_22 --------------------------
	.section	.text.triton_poi_fused__to_copy_22,"ax",@progbits
	.align	128
        .global         triton_poi_fused__to_copy_22
        .type           triton_poi_fused__to_copy_22,@function
        .size           triton_poi_fused__to_copy_22,(.L_x_1 - triton_poi_fused__to_copy_22)
        .other          triton_poi_fused__to_copy_22,@"STO_CUDA_ENTRY STV_DEFAULT"
triton_poi_fused__to_copy_22:
.text.triton_poi_fused__to_copy_22:
[----:B------:R-:W0:Y:S02]  /*0000*/  LDC R1, c[0x0][0x28] ;  /* 0x00000a00ff017b82 */ /* 0x000e240000000800 */
[----:B------:R-:W1:Y:S01]  /*0010*/  S2R R6, SR_TID.X ;  /* 0x0000000000067919 */ /* 0x000e620000002100 */
[----:B------:R-:W2:Y:S01]  /*0020*/  LDC.64 R2, c[0x0][0x210] ;  /* 0x00008400ff027b82 */ /* 0x000ea20000000a00 */
[----:B------:R-:W3:Y:S01]  /*0030*/  S2R R5, SR_CTAID.X ;  /* 0x0000000000057919 */ /* 0x000ee20000002500 */
[C---:B-1----:R-:W-:Y:S02]  /*0040*/  LOP3.LUT R0, R6.reuse, 0x3, RZ, 0xc0, !PT ;  /* 0x0000000306007812 */ /* 0x042fe400078ec0ff */
[----:B------:R-:W-:-:S03]  /*0050*/  LOP3.LUT P0, RZ, R6, 0x1c, RZ, 0xc0, !PT ;  /* 0x0000001c06ff7812 */ /* 0x000fc6000780c0ff */
[----:B---3--:R-:W-:-:S04]  /*0060*/  IMAD R5, R5, 0x4, R0 ;  /* 0x0000000405057824 */ /* 0x008fc800078e0200 */
[C---:B--2---:R-:W-:Y:S01]  /*0070*/  IMAD.WIDE R2, R5.reuse, 0x8, R2 ;  /* 0x0000000805027825 */ /* 0x044fe200078e0202 */
[----:B------:R-:W-:Y:S02]  /*0080*/  I2FP.F32.S32 R0, R5 ;  /* 0x0000000500007245 */ /* 0x000fe40000201400 */
[----:B------:R-:W-:-:S03]  /*0090*/  ISETP.LT.AND P0, PT, R5, 0x4, !P0 ;  /* 0x000000040500780c */ /* 0x000fc60004701270 */
[----:B------:R-:W-:-:S05]  /*00a0*/  FMUL R0, R0, 0.3333333432674407959 ;  /* 0x3eaaaaab00007820 */ /* 0x000fca0000400000 */
[----:B------:R-:W-:-:S04]  /*00b0*/  FMNMX R0, RZ, R0, !PT ;  /* 0x00000000ff007209 */ /* 0x000fc80007800000 */
[----:B------:R-:W1:Y:S02]  /*00c0*/  F2I.TRUNC.NTZ R4, R0 ;  /* 0x0000000000047305 */ /* 0x000e64000020f100 */
[----:B-1----:R-:W-:Y:S01]  /*00d0*/  SHF.R.S32.HI R5, RZ, 0x1f, R4 ;  /* 0x0000001fff057819 */ /* 0x002fe20000011404 */
[----:B------:R-:W-:Y:S06]  /*00e0*/  @!P0 EXIT ;  /* 0x000000000000894d */ /* 0x000fec0003800000 */
[----:B------:R-:W-:Y:S02]  /*00f0*/  ULDC.64 UR4, c[0x0][0x208] ;  /* 0x0000820000047ab9 */ /* 0x000fe40000000a00 */
[----:B------:R-:W-:Y:S01]  /*0100*/  STG.E.64 desc[UR4][R2.64], R4 ;  /* 0x0000000402007986 */ /* 0x000fe2000c101b04 */
[----:B------:R-:W-:Y:S05]  /*0110*/  EXIT ;  /* 0x000000000000794d */ /* 0x000fea0003800000 */
.L_x_0:
[----:B------:R-:W-:-:S00]  /*0120*/  BRA `(.L_x_0) ;  /* 0xfffffffc00fc7947 */ /* 0x000fc0000383ffff */
[----:B------:R-:W-:-:S00]  /*0130*/  NOP ;  /* 0x0000000000007918 */ /* 0x000fc00000000000 */
        /* <DEDUP_REMOVED lines=12> */
.L_x_1:


//--------------------- .nv.constant0.triton_poi_fused__to_copy_22 --------------------------
	.section	.nv.constant0.triton_poi_fused__to_copy_22,"a",@progbits
	.sectionflags	@""
	.align	4
.nv.constant0.triton_poi_fused__to_copy_22:
	.zero		540
